//
// Generated by NVIDIA NVVM Compiler
//
// Compiler Build ID: CL-36424714
// Cuda compilation tools, release 13.0, V13.0.88
// Based on NVVM 20.0.0
//

.version 9.0
.target sm_100
.address_size 64

	// .globl	_Z5gpuMMPfS_S_i

.visible .entry _Z5gpuMMPfS_S_i(
	.param .u64 .ptr .align 1 _Z5gpuMMPfS_S_i_param_0,
	.param .u64 .ptr .align 1 _Z5gpuMMPfS_S_i_param_1,
	.param .u64 .ptr .align 1 _Z5gpuMMPfS_S_i_param_2,
	.param .u32 _Z5gpuMMPfS_S_i_param_3
)
{
	.reg .pred 	%p<10>;
	.reg .b32 	%r<40>;
	.reg .b32 	%f<67>;
	.reg .b64 	%rd<67>;

	ld.param.u64 	%rd14, [_Z5gpuMMPfS_S_i_param_0];
	ld.param.u64 	%rd15, [_Z5gpuMMPfS_S_i_param_1];
	ld.param.u32 	%r18, [_Z5gpuMMPfS_S_i_param_3];
	cvta.to.global.u64 	%rd1, %rd15;
	cvta.to.global.u64 	%rd2, %rd14;
	mov.u32 	%r19, %ctaid.y;
	mov.u32 	%r20, %ntid.y;
	mov.u32 	%r21, %tid.y;
	mad.lo.s32 	%r1, %r19, %r20, %r21;
	mov.u32 	%r22, %ctaid.x;
	mov.u32 	%r23, %ntid.x;
	mov.u32 	%r24, %tid.x;
	mad.lo.s32 	%r2, %r22, %r23, %r24;
	max.s32 	%r25, %r1, %r2;
	setp.ge.s32 	%p1, %r25, %r18;
	@%p1 bra 	$L__BB0_13;
	mul.lo.s32 	%r3, %r18, %r1;
	and.b32  	%r4, %r18, 7;
	setp.lt.u32 	%p2, %r18, 8;
	mov.f32 	%f66, 0f00000000;
	mov.b32 	%r38, 0;
	@%p2 bra 	$L__BB0_4;
	and.b32  	%r38, %r18, 2147483640;
	neg.s32 	%r36, %r38;
	mul.wide.s32 	%rd16, %r18, 4;
	add.s64 	%rd3, %rd1, %rd16;
	shl.b32 	%r7, %r18, 3;
	mul.wide.s32 	%rd17, %r18, 8;
	add.s64 	%rd4, %rd1, %rd17;
	mul.wide.s32 	%rd18, %r18, 12;
	add.s64 	%rd5, %rd1, %rd18;
	mul.wide.s32 	%rd19, %r18, 16;
	add.s64 	%rd6, %rd1, %rd19;
	mul.wide.s32 	%rd20, %r18, 20;
	add.s64 	%rd7, %rd1, %rd20;
	mul.wide.s32 	%rd21, %r18, 24;
	add.s64 	%rd8, %rd1, %rd21;
	mul.wide.s32 	%rd22, %r18, 28;
	add.s64 	%rd9, %rd1, %rd22;
	mul.wide.u32 	%rd23, %r3, 4;
	add.s64 	%rd24, %rd23, %rd2;
	add.s64 	%rd66, %rd24, 16;
	mov.f32 	%f66, 0f00000000;
	mov.u32 	%r35, %r2;
$L__BB0_3:
	.pragma "nounroll";
	mul.wide.s32 	%rd25, %r35, 4;
	add.s64 	%rd26, %rd3, %rd25;
	add.s64 	%rd27, %rd4, %rd25;
	add.s64 	%rd28, %rd5, %rd25;
	add.s64 	%rd29, %rd6, %rd25;
	add.s64 	%rd30, %rd7, %rd25;
	add.s64 	%rd31, %rd8, %rd25;
	add.s64 	%rd32, %rd9, %rd25;
	add.s64 	%rd33, %rd1, %rd25;
	ld.global.f32 	%f16, [%rd66+-16];
	ld.global.f32 	%f17, [%rd33];
	fma.rn.f32 	%f18, %f16, %f17, %f66;
	ld.global.f32 	%f19, [%rd66+-12];
	ld.global.f32 	%f20, [%rd26];
	fma.rn.f32 	%f21, %f19, %f20, %f18;
	ld.global.f32 	%f22, [%rd66+-8];
	ld.global.f32 	%f23, [%rd27];
	fma.rn.f32 	%f24, %f22, %f23, %f21;
	ld.global.f32 	%f25, [%rd66+-4];
	ld.global.f32 	%f26, [%rd28];
	fma.rn.f32 	%f27, %f25, %f26, %f24;
	ld.global.f32 	%f28, [%rd66];
	ld.global.f32 	%f29, [%rd29];
	fma.rn.f32 	%f30, %f28, %f29, %f27;
	ld.global.f32 	%f31, [%rd66+4];
	ld.global.f32 	%f32, [%rd30];
	fma.rn.f32 	%f33, %f31, %f32, %f30;
	ld.global.f32 	%f34, [%rd66+8];
	ld.global.f32 	%f35, [%rd31];
	fma.rn.f32 	%f36, %f34, %f35, %f33;
	ld.global.f32 	%f37, [%rd66+12];
	ld.global.f32 	%f38, [%rd32];
	fma.rn.f32 	%f66, %f37, %f38, %f36;
	add.s32 	%r36, %r36, 8;
	add.s32 	%r35, %r35, %r7;
	add.s64 	%rd66, %rd66, 32;
	setp.ne.s32 	%p3, %r36, 0;
	@%p3 bra 	$L__BB0_3;
$L__BB0_4:
	setp.eq.s32 	%p4, %r4, 0;
	@%p4 bra 	$L__BB0_12;
	and.b32  	%r13, %r18, 3;
	setp.lt.u32 	%p5, %r4, 4;
	@%p5 bra 	$L__BB0_7;
	add.s32 	%r27, %r38, %r3;
	mul.wide.u32 	%rd34, %r27, 4;
	add.s64 	%rd35, %rd2, %rd34;
	ld.global.f32 	%f40, [%rd35];
	mad.lo.s32 	%r28, %r38, %r18, %r2;
	mul.wide.s32 	%rd36, %r28, 4;
	add.s64 	%rd37, %rd1, %rd36;
	ld.global.f32 	%f41, [%rd37];
	fma.rn.f32 	%f42, %f40, %f41, %f66;
	cvt.u64.u32 	%rd38, %r3;
	cvt.u64.u32 	%rd39, %r38;
	add.s64 	%rd40, %rd39, %rd38;
	shl.b64 	%rd41, %rd40, 2;
	add.s64 	%rd42, %rd2, %rd41;
	ld.global.f32 	%f43, [%rd42+4];
	mul.wide.s32 	%rd43, %r18, 4;
	add.s64 	%rd44, %rd37, %rd43;
	ld.global.f32 	%f44, [%rd44];
	fma.rn.f32 	%f45, %f43, %f44, %f42;
	ld.global.f32 	%f46, [%rd42+8];
	add.s64 	%rd45, %rd44, %rd43;
	ld.global.f32 	%f47, [%rd45];
	fma.rn.f32 	%f48, %f46, %f47, %f45;
	ld.global.f32 	%f49, [%rd42+12];
	add.s64 	%rd46, %rd45, %rd43;
	ld.global.f32 	%f50, [%rd46];
	fma.rn.f32 	%f66, %f49, %f50, %f48;
	add.s32 	%r38, %r38, 4;
$L__BB0_7:
	setp.eq.s32 	%p6, %r13, 0;
	@%p6 bra 	$L__BB0_12;
	setp.eq.s32 	%p7, %r13, 1;
	@%p7 bra 	$L__BB0_10;
	add.s32 	%r29, %r38, %r3;
	mul.wide.u32 	%rd47, %r29, 4;
	add.s64 	%rd48, %rd2, %rd47;
	ld.global.f32 	%f52, [%rd48];
	mad.lo.s32 	%r30, %r38, %r18, %r2;
	mul.wide.s32 	%rd49, %r30, 4;
	add.s64 	%rd50, %rd1, %rd49;
	ld.global.f32 	%f53, [%rd50];
	fma.rn.f32 	%f54, %f52, %f53, %f66;
	cvt.u64.u32 	%rd51, %r3;
	cvt.u64.u32 	%rd52, %r38;
	add.s64 	%rd53, %rd52, %rd51;
	shl.b64 	%rd54, %rd53, 2;
	add.s64 	%rd55, %rd2, %rd54;
	ld.global.f32 	%f55, [%rd55+4];
	mul.wide.s32 	%rd56, %r18, 4;
	add.s64 	%rd57, %rd50, %rd56;
	ld.global.f32 	%f56, [%rd57];
	fma.rn.f32 	%f66, %f55, %f56, %f54;
	add.s32 	%r38, %r38, 2;
$L__BB0_10:
	and.b32  	%r31, %r18, 1;
	setp.eq.b32 	%p8, %r31, 1;
	not.pred 	%p9, %p8;
	@%p9 bra 	$L__BB0_12;
	add.s32 	%r32, %r38, %r3;
	mul.wide.u32 	%rd58, %r32, 4;
	add.s64 	%rd59, %rd2, %rd58;
	ld.global.f32 	%f57, [%rd59];
	mad.lo.s32 	%r33, %r38, %r18, %r2;
	mul.wide.s32 	%rd60, %r33, 4;
	add.s64 	%rd61, %rd1, %rd60;
	ld.global.f32 	%f58, [%rd61];
	fma.rn.f32 	%f66, %f57, %f58, %f66;
$L__BB0_12:
	ld.param.u64 	%rd65, [_Z5gpuMMPfS_S_i_param_2];
	add.s32 	%r34, %r3, %r2;
	cvta.to.global.u64 	%rd62, %rd65;
	mul.wide.s32 	%rd63, %r34, 4;
	add.s64 	%rd64, %rd62, %rd63;
	st.global.f32 	[%rd64], %f66;
$L__BB0_13:
	ret;

}


// ===== COMPILED SASS (sm_100) =====

	.target	sm_100

	.elftype	@"ET_EXEC"


//--------------------- .note.nv.tkinfo           --------------------------
	.section	.note.nv.tkinfo,"",@"SHT_NOTE"
	.sectionflags	@"SHF_NOTE_NV_TKINFO"
	.tkinfo
        /*0018*/ 	.word	0x00000002
        /*0030*/ 	.string	""
        /*0030*/ 	.string	"ptxas"
        /*0030*/ 	.string	"Cuda compilation tools, release 13.0, V13.0.88"
        /*0030*/ 	.string	"Build cuda_13.0.r13.0/compiler.36424714_0"
        /*0030*/ 	.string	"-arch sm_100 -m 64 "



//--------------------- .note.nv.cuinfo           --------------------------
	.section	.note.nv.cuinfo,"",@"SHT_NOTE"
	.sectionflags	@"SHF_NOTE_NV_CUINFO"
        /*0018*/ 	.short	0x0002
        /*001a*/ 	.short	0x0064
        /*001c*/ 	.short	0x0082
	.zero		2


//--------------------- .nv.info                  --------------------------
	.section	.nv.info,"",@"SHT_CUDA_INFO"
	.align	4


	//----- nvinfo : EIATTR_REGCOUNT
	.align		4
        /*0000*/ 	.byte	0x04, 0x2f
        /*0002*/ 	.short	(.L_1 - .L_0)
	.align		4
.L_0:
        /*0004*/ 	.word	index@(_Z5gpuMMPfS_S_i)
        /*0008*/ 	.word	0x0000001e


	//----- nvinfo : EIATTR_FRAME_SIZE
	.align		4
.L_1:
        /*000c*/ 	.byte	0x04, 0x11
        /*000e*/ 	.short	(.L_3 - .L_2)
	.align		4
.L_2:
        /*0010*/ 	.word	index@(_Z5gpuMMPfS_S_i)
        /*0014*/ 	.word	0x00000000


	//----- nvinfo : EIATTR_MIN_STACK_SIZE
	.align		4
.L_3:
        /*0018*/ 	.byte	0x04, 0x12
        /*001a*/ 	.short	(.L_5 - .L_4)
	.align		4
.L_4:
        /*001c*/ 	.word	index@(_Z5gpuMMPfS_S_i)
        /*0020*/ 	.word	0x00000000
.L_5:


//--------------------- .nv.compat                --------------------------
	.section	.nv.compat,"",@"SHT_CUDA_COMPAT_INFO"
	.align	4
        /*0000*/ 	.byte	0x02, 0x09, 0x00, 0x00, 0x02, 0x02, 0x01, 0x00, 0x02, 0x05, 0x05, 0x00, 0x03, 0x07, 0x01, 0x01
        /*0010*/ 	.byte	0x02, 0x03, 0x00, 0x00, 0x02, 0x06, 0x01, 0x00, 0x04, 0x0b, 0x08, 0x00, 0x09, 0x00, 0x00, 0x00
        /*0020*/ 	.byte	0x00, 0x00, 0x00, 0x00


//--------------------- .nv.info._Z5gpuMMPfS_S_i  --------------------------
	.section	.nv.info._Z5gpuMMPfS_S_i,"",@"SHT_CUDA_INFO"
	.sectionflags	@""
	.align	4


	//----- nvinfo : EIATTR_CUDA_API_VERSION
	.align		4
        /*0000*/ 	.byte	0x04, 0x37
        /*0002*/ 	.short	(.L_7 - .L_6)
.L_6:
        /*0004*/ 	.word	0x00000082


	//----- nvinfo : EIATTR_KPARAM_INFO
	.align		4
.L_7:
        /*0008*/ 	.byte	0x04, 0x17
        /*000a*/ 	.short	(.L_9 - .L_8)
.L_8:
        /*000c*/ 	.word	0x00000000
        /*0010*/ 	.short	0x0003
        /*0012*/ 	.short	0x0018
        /*0014*/ 	.byte	0x00, 0xf0, 0x11, 0x00


	//----- nvinfo : EIATTR_KPARAM_INFO
	.align		4
.L_9:
        /*0018*/ 	.byte	0x04, 0x17
        /*001a*/ 	.short	(.L_11 - .L_10)
.L_10:
        /*001c*/ 	.word	0x00000000
        /*0020*/ 	.short	0x0002
        /*0022*/ 	.short	0x0010
        /*0024*/ 	.byte	0x00, 0xf5, 0x21, 0x00


	//----- nvinfo : EIATTR_KPARAM_INFO
	.align		4
.L_11:
        /*0028*/ 	.byte	0x04, 0x17
        /*002a*/ 	.short	(.L_13 - .L_12)
.L_12:
        /*002c*/ 	.word	0x00000000
        /*0030*/ 	.short	0x0001
        /*0032*/ 	.short	0x0008
        /*0034*/ 	.byte	0x00, 0xf5, 0x21, 0x00


	//----- nvinfo : EIATTR_KPARAM_INFO
	.align		4
.L_13:
        /*0038*/ 	.byte	0x04, 0x17
        /*003a*/ 	.short	(.L_15 - .L_14)
.L_14:
        /*003c*/ 	.word	0x00000000
        /*0040*/ 	.short	0x0000
        /*0042*/ 	.short	0x0000
        /*0044*/ 	.byte	0x00, 0xf5, 0x21, 0x00


	//----- nvinfo : EIATTR_SPARSE_MMA_MASK
	.align		4
.L_15:
        /*0048*/ 	.byte	0x03, 0x50
        /*004a*/ 	.short	0x0000


	//----- nvinfo : EIATTR_MAXREG_COUNT
	.align		4
        /*004c*/ 	.byte	0x03, 0x1b
        /*004e*/ 	.short	0x00ff


	//----- nvinfo : EIATTR_MERCURY_ISA_VERSION
	.align		4
        /*0050*/ 	.byte	0x03, 0x5f
        /*0052*/ 	.short	0x0101


	//----- nvinfo : EIATTR_VRC_CTA_INIT_COUNT
	.align		4
        /*0054*/ 	.byte	0x02, 0x4a
	.zero		1
	.zero		1


	//----- nvinfo : EIATTR_EXIT_INSTR_OFFSETS
	.align		4
        /*0058*/ 	.byte	0x04, 0x1c
        /*005a*/ 	.short	(.L_17 - .L_16)


	//   ....[0]....
.L_16:
        /*005c*/ 	.word	0x000000c0


	//   ....[1]....
        /*0060*/ 	.word	0x00000a90


	//----- nvinfo : EIATTR_CBANK_PARAM_SIZE
	.align		4
.L_17:
        /*0064*/ 	.byte	0x03, 0x19
        /*0066*/ 	.short	0x001c


	//----- nvinfo : EIATTR_PARAM_CBANK
	.align		4
        /*0068*/ 	.byte	0x04, 0x0a
        /*006a*/ 	.short	(.L_19 - .L_18)
	.align		4
.L_18:
        /*006c*/ 	.word	index@(.nv.constant0._Z5gpuMMPfS_S_i)
        /*0070*/ 	.short	0x0380
        /*0072*/ 	.short	0x001c


	//----- nvinfo : EIATTR_SW_WAR
	.align		4
.L_19:
        /*0074*/ 	.byte	0x04, 0x36
        /*0076*/ 	.short	(.L_21 - .L_20)
.L_20:
        /*0078*/ 	.word	0x00000008
.L_21:


//--------------------- .nv.callgraph             --------------------------
	.section	.nv.callgraph,"",@"SHT_CUDA_CALLGRAPH"
	.align	4
	.sectionentsize	8
	.align		4
        /*0000*/ 	.word	0x00000000
	.align		4
        /*0004*/ 	.word	0xffffffff
	.align		4
        /*0008*/ 	.word	0x00000000
	.align		4
        /*000c*/ 	.word	0xfffffffe
	.align		4
        /*0010*/ 	.word	0x00000000
	.align		4
        /*0014*/ 	.word	0xfffffffd
	.align		4
        /*0018*/ 	.word	0x00000000
	.align		4
        /*001c*/ 	.word	0xfffffffc


//--------------------- .text._Z5gpuMMPfS_S_i     --------------------------
	.section	.text._Z5gpuMMPfS_S_i,"ax",@progbits
	.align	128
        .global         _Z5gpuMMPfS_S_i
        .type           _Z5gpuMMPfS_S_i,@function
        .size           _Z5gpuMMPfS_S_i,(.L_x_5 - _Z5gpuMMPfS_S_i)
        .other          _Z5gpuMMPfS_S_i,@"STO_CUDA_ENTRY STV_DEFAULT"
_Z5gpuMMPfS_S_i:
.text._Z5gpuMMPfS_S_i:
[----:B------:R-:W-:Y:S01]  /*0000*/  LDC R1, c[0x0][0x37c] ;  /* 0x0000df00ff017b82 */ /* 0x000fe20000000800 */
[----:B------:R-:W0:Y:S07]  /*0010*/  S2R R0, SR_TID.Y ;  /* 0x0000000000007919 */ /* 0x000e2e0000002200 */
[----:B------:R-:W0:Y:S01]  /*0020*/  S2UR UR4, SR_CTAID.Y ;  /* 0x00000000000479c3 */ /* 0x000e220000002600 */
[----:B------:R-:W1:Y:S01]  /*0030*/  LDCU UR20, c[0x0][0x398] ;  /* 0x00007300ff1477ac */ /* 0x000e620008000800 */
[----:B------:R-:W2:Y:S06]  /*0040*/  S2R R3, SR_TID.X ;  /* 0x0000000000037919 */ /* 0x000eac0000002100 */
[----:B------:R-:W0:Y:S08]  /*0050*/  LDC R13, c[0x0][0x364] ;  /* 0x0000d900ff0d7b82 */ /* 0x000e300000000800 */
[----:B------:R-:W2:Y:S08]  /*0060*/  S2UR UR5, SR_CTAID.X ;  /* 0x00000000000579c3 */ /* 0x000eb00000002500 */
[----:B------:R-:W2:Y:S01]  /*0070*/  LDC R2, c[0x0][0x360] ;  /* 0x0000d800ff027b82 */ /* 0x000ea20000000800 */
[----:B0-----:R-:W-:-:S02]  /*0080*/  IMAD R13, R13, UR4, R0 ;  /* 0x000000040d0d7c24 */ /* 0x001fc4000f8e0200 */
[----:B--2---:R-:W-:-:S05]  /*0090*/  IMAD R0, R2, UR5, R3 ;  /* 0x0000000502007c24 */ /* 0x004fca000f8e0203 */
[----:B------:R-:W-:-:S04]  /*00a0*/  VIMNMX R2, PT, PT, R13, R0, !PT ;  /* 0x000000000d027248 */ /* 0x000fc80007fe0100 */
[----:B-1----:R-:W-:-:S13]  /*00b0*/  ISETP.GE.AND P0, PT, R2, UR20, PT ;  /* 0x0000001402007c0c */ /* 0x002fda000bf06270 */
[----:B------:R-:W-:Y:S05]  /*00c0*/  @P0 EXIT ;  /* 0x000000000000094d */ /* 0x000fea0003800000 */
[----:B------:R-:W-:Y:S01]  /*00d0*/  UISETP.GE.U32.AND UP0, UPT, UR20, 0x8, UPT ;  /* 0x000000081400788c */ /* 0x000fe2000bf06070 */
[----:B------:R-:W-:Y:S02]  /*00e0*/  HFMA2 R12, -RZ, RZ, 0, 0 ;  /* 0x00000000ff0c7431 */ /* 0x000fe400000001ff */
[----:B------:R-:W-:Y:S01]  /*00f0*/  IMAD R13, R13, UR20, RZ ;  /* 0x000000140d0d7c24 */ /* 0x000fe2000f8e02ff */
[----:B------:R-:W-:Y:S01]  /*0100*/  UMOV UR4, URZ ;  /* 0x000000ff00047c82 */ /* 0x000fe20008000000 */
[----:B------:R-:W0:Y:S04]  /*0110*/  LDCU.64 UR18, c[0x0][0x358] ;  /* 0x00006b00ff1277ac */ /* 0x000e280008000a00 */
[----:B------:R-:W-:Y:S05]  /*0120*/  BRA.U !UP0, `(.L_x_0) ;  /* 0x0000000508047547 */ /* 0x000fea000b800000 */
[----:B------:R-:W1:Y:S01]  /*0130*/  LDCU.128 UR24, c[0x0][0x380] ;  /* 0x00007000ff1877ac */ /* 0x000e620008000c00 */
[----:B------:R-:W-:Y:S02]  /*0140*/  MOV R12, RZ ;  /* 0x000000ff000c7202 */ /* 0x000fe40000000f00 */
[----:B------:R-:W-:Y:S01]  /*0150*/  MOV R14, R0 ;  /* 0x00000000000e7202 */ /* 0x000fe20000000f00 */
[----:B------:R-:W-:-:S04]  /*0160*/  ULOP3.LUT UR4, UR20, 0x7ffffff8, URZ, 0xc0, !UPT ;  /* 0x7ffffff814047892 */ /* 0x000fc8000f8ec0ff */
[----:B------:R-:W-:Y:S01]  /*0170*/  UIADD3 UR5, UPT, UPT, -UR4, URZ, URZ ;  /* 0x000000ff04057290 */ /* 0x000fe2000fffe1ff */
[----:B-1----:R-:W-:Y:S01]  /*0180*/  MOV R2, UR24 ;  /* 0x0000001800027c02 */ /* 0x002fe20008000f00 */
[----:B------:R-:W-:Y:S01]  /*0190*/  UIMAD.WIDE UR6, UR20, 0x8, UR26 ;  /* 0x00000008140678a5 */ /* 0x000fe2000f8e021a */
[----:B------:R-:W-:Y:S01]  /*01a0*/  MOV R3, UR25 ;  /* 0x0000001900037c02 */ /* 0x000fe20008000f00 */
[----:B------:R-:W-:Y:S02]  /*01b0*/  UIMAD.WIDE UR8, UR20, 0xc, UR26 ;  /* 0x0000000c140878a5 */ /* 0x000fe4000f8e021a */
[----:B------:R-:W-:Y:S01]  /*01c0*/  UIMAD.WIDE UR10, UR20, 0x10, UR26 ;  /* 0x00000010140a78a5 */ /* 0x000fe2000f8e021a */
[----:B------:R-:W-:Y:S01]  /*01d0*/  IMAD.WIDE.U32 R2, R13, 0x4, R2 ;  /* 0x000000040d027825 */ /* 0x000fe200078e0002 */
[----:B------:R-:W-:Y:S02]  /*01e0*/  UIMAD.WIDE UR12, UR20, 0x14, UR26 ;  /* 0x00000014140c78a5 */ /* 0x000fe4000f8e021a */
[----:B------:R-:W-:Y:S01]  /*01f0*/  UIMAD.WIDE UR14, UR20, 0x18, UR26 ;  /* 0x00000018140e78a5 */ /* 0x000fe2000f8e021a */
[----:B------:R-:W-:Y:S01]  /*0200*/  IADD3 R2, P0, PT, R2, 0x10, RZ ;  /* 0x0000001002027810 */ /* 0x000fe20007f1e0ff */
[----:B------:R-:W-:-:S03]  /*0210*/  UIMAD.WIDE UR16, UR20, 0x1c, UR26 ;  /* 0x0000001c141078a5 */ /* 0x000fc6000f8e021a */
[----:B------:R-:W-:-:S09]  /*0220*/  IADD3.X R3, PT, PT, RZ, R3, RZ, P0, !PT ;  /* 0x00000003ff037210 */ /* 0x000fd200007fe4ff */
.L_x_1:
[----:B------:R-:W-:Y:S01]  /*0230*/  UIMAD.WIDE UR22, UR20, 0x4, UR26 ;  /* 0x00000004141678a5 */ /* 0x000fe2000f8e021a */
[----:B------:R-:W-:Y:S02]  /*0240*/  IMAD.MOV.U32 R23, RZ, RZ, 0x4 ;  /* 0x00000004ff177424 */ /* 0x000fe400078e00ff */
[----:B------:R-:W-:Y:S01]  /*0250*/  HFMA2 R11, -RZ, RZ, 0, 2.384185791015625e-07 ;  /* 0x00000004ff0b7431 */ /* 0x000fe200000001ff */
[----:B------:R-:W-:Y:S01]  /*0260*/  MOV R25, 0x4 ;  /* 0x0000000400197802 */ /* 0x000fe20000000f00 */
[----:B0-----:R-:W2:Y:S01]  /*0270*/  LDG.E R21, desc[UR18][R2.64+-0x10] ;  /* 0xfffff01202157981 */ /* 0x001ea2000c1e1900 */
[C---:B------:R-:W-:Y:S01]  /*0280*/  IMAD.WIDE R22, R14.reuse, R23, UR26 ;  /* 0x0000001a0e167e25 */ /* 0x040fe2000f8e0217 */
[----:B------:R-:W-:Y:S02]  /*0290*/  MOV R8, UR22 ;  /* 0x0000001600087c02 */ /* 0x000fe40008000f00 */
[----:B------:R-:W-:Y:S01]  /*02a0*/  MOV R9, UR23 ;  /* 0x0000001700097c02 */ /* 0x000fe20008000f00 */
[----:B------:R-:W3:Y:S02]  /*02b0*/  LDG.E R19, desc[UR18][R2.64+-0xc] ;  /* 0xfffff41202137981 */ /* 0x000ee4000c1e1900 */
[----:B------:R-:W-:-:S02]  /*02c0*/  IMAD.WIDE R8, R14, 0x4, R8 ;  /* 0x000000040e087825 */ /* 0x000fc400078e0208 */
[----:B------:R-:W2:Y:S01]  /*02d0*/  LDG.E R22, desc[UR18][R22.64] ;  /* 0x0000001216167981 */ /* 0x000ea2000c1e1900 */
[----:B------:R-:W-:Y:S01]  /*02e0*/  MOV R5, 0x4 ;  /* 0x0000000400057802 */ /* 0x000fe20000000f00 */
[C---:B------:R-:W-:Y:S02]  /*02f0*/  IMAD.WIDE R24, R14.reuse, R25, UR6 ;  /* 0x000000060e187e25 */ /* 0x040fe4000f8e0219 */
[----:B------:R0:W3:Y:S02]  /*0300*/  LDG.E R20, desc[UR18][R8.64] ;  /* 0x0000001208147981 */ /* 0x0000e4000c1e1900 */
[----:B------:R-:W-:Y:S02]  /*0310*/  IMAD.WIDE R10, R14, R11, UR8 ;  /* 0x000000080e0a7e25 */ /* 0x000fe4000f8e020b */
[----:B------:R-:W4:Y:S04]  /*0320*/  LDG.E R18, desc[UR18][R24.64] ;  /* 0x0000001218127981 */ /* 0x000f28000c1e1900 */
[----:B------:R-:W4:Y:S01]  /*0330*/  LDG.E R17, desc[UR18][R2.64+-0x8] ;  /* 0xfffff81202117981 */ /* 0x000f22000c1e1900 */
[----:B0-----:R-:W-:-:S02]  /*0340*/  HFMA2 R9, -RZ, RZ, 0, 2.384185791015625e-07 ;  /* 0x00000004ff097431 */ /* 0x001fc400000001ff */
[----:B------:R-:W-:Y:S01]  /*0350*/  IMAD.MOV.U32 R7, RZ, RZ, 0x4 ;  /* 0x00000004ff077424 */ /* 0x000fe200078e00ff */
[----:B------:R0:W5:Y:S01]  /*0360*/  LDG.E R16, desc[UR18][R10.64] ;  /* 0x000000120a107981 */ /* 0x000162000c1e1900 */
[----:B------:R-:W-:-:S03]  /*0370*/  IMAD.WIDE R4, R14, R5, UR10 ;  /* 0x0000000a0e047e25 */ /* 0x000fc6000f8e0205 */
[----:B------:R-:W5:Y:S01]  /*0380*/  LDG.E R15, desc[UR18][R2.64+-0x4] ;  /* 0xfffffc12020f7981 */ /* 0x000f62000c1e1900 */
[C---:B------:R-:W-:Y:S01]  /*0390*/  IMAD.WIDE R6, R14.reuse, R7, UR12 ;  /* 0x0000000c0e067e25 */ /* 0x040fe2000f8e0207 */
[----:B------:R-:W-:Y:S02]  /*03a0*/  MOV R27, 0x4 ;  /* 0x00000004001b7802 */ /* 0x000fe40000000f00 */
[----:B------:R1:W5:Y:S01]  /*03b0*/  LDG.E R4, desc[UR18][R4.64] ;  /* 0x0000001204047981 */ /* 0x000362000c1e1900 */
[----:B------:R-:W-:-:S03]  /*03c0*/  IMAD.WIDE R8, R14, R9, UR14 ;  /* 0x0000000e0e087e25 */ /* 0x000fc6000f8e0209 */
[----:B------:R-:W5:Y:S01]  /*03d0*/  LDG.E R23, desc[UR18][R2.64] ;  /* 0x0000001202177981 */ /* 0x000f62000c1e1900 */
[----:B0-----:R-:W-:-:S03]  /*03e0*/  IMAD.WIDE R10, R14, R27, UR16 ;  /* 0x000000100e0a7e25 */ /* 0x001fc6000f8e021b */
[----:B------:R-:W5:Y:S04]  /*03f0*/  LDG.E R7, desc[UR18][R6.64] ;  /* 0x0000001206077981 */ /* 0x000f68000c1e1900 */
[----:B------:R-:W5:Y:S04]  /*0400*/  LDG.E R24, desc[UR18][R2.64+0x4] ;  /* 0x0000041202187981 */ /* 0x000f68000c1e1900 */
[----:B------:R-:W5:Y:S04]  /*0410*/  LDG.E R8, desc[UR18][R8.64] ;  /* 0x0000001208087981 */ /* 0x000f68000c1e1900 */
[----:B------:R-:W5:Y:S04]  /*0420*/  LDG.E R25, desc[UR18][R2.64+0x8] ;  /* 0x0000081202197981 */ /* 0x000f68000c1e1900 */
[----:B------:R-:W5:Y:S04]  /*0430*/  LDG.E R10, desc[UR18][R10.64] ;  /* 0x000000120a0a7981 */ /* 0x000f68000c1e1900 */
[----:B------:R0:W5:Y:S01]  /*0440*/  LDG.E R27, desc[UR18][R2.64+0xc] ;  /* 0x00000c12021b7981 */ /* 0x000162000c1e1900 */
[----:B------:R-:W-:-:S04]  /*0450*/  UIADD3 UR5, UPT, UPT, UR5, 0x8, URZ ;  /* 0x0000000805057890 */ /* 0x000fc8000fffe0ff */
[----:B------:R-:W-:Y:S01]  /*0460*/  UISETP.NE.AND UP0, UPT, UR5, URZ, UPT ;  /* 0x000000ff0500728c */ /* 0x000fe2000bf05270 */
[----:B-1----:R-:W-:Y:S02]  /*0470*/  MOV R5, UR20 ;  /* 0x0000001400057c02 */ /* 0x002fe40008000f00 */
[----:B0-----:R-:W-:Y:S02]  /*0480*/  IADD3 R2, P0, PT, R2, 0x20, RZ ;  /* 0x0000002002027810 */ /* 0x001fe40007f1e0ff */
[----:B------:R-:W-:Y:S02]  /*0490*/  LEA R14, R5, R14, 0x3 ;  /* 0x0000000e050e7211 */ /* 0x000fe400078e18ff */
[----:B------:R-:W-:Y:S01]  /*04a0*/  IADD3.X R3, PT, PT, RZ, R3, RZ, P0, !PT ;  /* 0x00000003ff037210 */ /* 0x000fe200007fe4ff */
[----:B--2---:R-:W-:-:S04]  /*04b0*/  FFMA R22, R21, R22, R12 ;  /* 0x0000001615167223 */ /* 0x004fc8000000000c */
[----:B---3--:R-:W-:-:S04]  /*04c0*/  FFMA R20, R19, R20, R22 ;  /* 0x0000001413147223 */ /* 0x008fc80000000016 */
[----:B----4-:R-:W-:-:S04]  /*04d0*/  FFMA R18, R17, R18, R20 ;  /* 0x0000001211127223 */ /* 0x010fc80000000014 */
[----:B-----5:R-:W-:-:S04]  /*04e0*/  FFMA R16, R15, R16, R18 ;  /* 0x000000100f107223 */ /* 0x020fc80000000012 */
[----:B------:R-:W-:-:S04]  /*04f0*/  FFMA R23, R23, R4, R16 ;  /* 0x0000000417177223 */ /* 0x000fc80000000010 */
[----:B------:R-:W-:-:S04]  /*0500*/  FFMA R24, R24, R7, R23 ;  /* 0x0000000718187223 */ /* 0x000fc80000000017 */
[----:B------:R-:W-:-:S04]  /*0510*/  FFMA R8, R25, R8, R24 ;  /* 0x0000000819087223 */ /* 0x000fc80000000018 */
[----:B------:R-:W-:Y:S01]  /*0520*/  FFMA R12, R27, R10, R8 ;  /* 0x0000000a1b0c7223 */ /* 0x000fe20000000008 */
[----:B------:R-:W-:Y:S06]  /*0530*/  BRA.U UP0, `(.L_x_1) ;  /* 0xfffffffd003c7547 */ /* 0x000fec000b83ffff */
.L_x_0:
[----:B------:R-:W-:-:S04]  /*0540*/  ULOP3.LUT UR6, UR20, 0x7, URZ, 0xc0, !UPT ;  /* 0x0000000714067892 */ /* 0x000fc8000f8ec0ff */
[----:B------:R-:W-:-:S09]  /*0550*/  UISETP.NE.AND UP0, UPT, UR6, URZ, UPT ;  /* 0x000000ff0600728c */ /* 0x000fd2000bf05270 */
[----:B------:R-:W-:Y:S05]  /*0560*/  BRA.U !UP0, `(.L_x_2) ;  /* 0x0000000508387547 */ /* 0x000fea000b800000 */
[----:B------:R-:W-:Y:S02]  /*0570*/  UISETP.GE.U32.AND UP0, UPT, UR6, 0x4, UPT ;  /* 0x000000040600788c */ /* 0x000fe4000bf06070 */
[----:B------:R-:W-:-:S04]  /*0580*/  ULOP3.LUT UR5, UR20, 0x3, URZ, 0xc0, !UPT ;  /* 0x0000000314057892 */ /* 0x000fc8000f8ec0ff */
[----:B------:R-:W-:-:S03]  /*0590*/  UISETP.NE.AND UP1, UPT, UR5, URZ, UPT ;  /* 0x000000ff0500728c */ /* 0x000fc6000bf25270 */
[----:B------:R-:W-:Y:S08]  /*05a0*/  BRA.U !UP0, `(.L_x_3) ;  /* 0x00000001087c7547 */ /* 0x000ff0000b800000 */
[----:B------:R-:W1:Y:S01]  /*05b0*/  LDC.64 R6, c[0x0][0x388] ;  /* 0x0000e200ff067b82 */ /* 0x000e620000000a00 */
[----:B------:R-:W2:Y:S01]  /*05c0*/  LDCU.64 UR6, c[0x0][0x380] ;  /* 0x00007000ff0677ac */ /* 0x000ea20008000a00 */
[----:B------:R-:W-:Y:S01]  /*05d0*/  IMAD.U32 R9, RZ, RZ, UR4 ;  /* 0x00000004ff097e24 */ /* 0x000fe2000f8e00ff */
[C---:B------:R-:W-:Y:S02]  /*05e0*/  IADD3 R3, PT, PT, R13.reuse, UR4, RZ ;  /* 0x000000040d037c10 */ /* 0x040fe4000fffe0ff */
[----:B------:R-:W-:Y:S01]  /*05f0*/  IADD3 R10, P0, PT, R13, UR4, RZ ;  /* 0x000000040d0a7c10 */ /* 0x000fe2000ff1e0ff */
[----:B------:R-:W-:Y:S01]  /*0600*/  IMAD R9, R9, UR20, R0 ;  /* 0x0000001409097c24 */ /* 0x000fe2000f8e0200 */
[----:B------:R-:W-:Y:S01]  /*0610*/  MOV R11, UR20 ;  /* 0x00000014000b7c02 */ /* 0x000fe20008000f00 */
[----:B------:R-:W3:Y:S01]  /*0620*/  LDC.64 R4, c[0x0][0x380] ;  /* 0x0000e000ff047b82 */ /* 0x000ee20000000a00 */
[----:B------:R-:W-:Y:S01]  /*0630*/  MOV R15, UR20 ;  /* 0x00000014000f7c02 */ /* 0x000fe20008000f00 */
[----:B-1----:R-:W-:Y:S01]  /*0640*/  IMAD.WIDE R6, R9, 0x4, R6 ;  /* 0x0000000409067825 */ /* 0x002fe200078e0206 */
[----:B------:R-:W-:-:S05]  /*0650*/  MOV R9, UR20 ;  /* 0x0000001400097c02 */ /* 0x000fca0008000f00 */
[----:B------:R-:W-:Y:S02]  /*0660*/  IMAD.WIDE R8, R9, 0x4, R6 ;  /* 0x0000000409087825 */ /* 0x000fe400078e0206 */
[----:B0-----:R-:W4:Y:S02]  /*0670*/  LDG.E R6, desc[UR18][R6.64] ;  /* 0x0000001206067981 */ /* 0x001f24000c1e1900 */
[----:B---3--:R-:W-:Y:S01]  /*0680*/  IMAD.WIDE.U32 R4, R3, 0x4, R4 ;  /* 0x0000000403047825 */ /* 0x008fe200078e0004 */
[----:B------:R-:W-:Y:S01]  /*0690*/  IADD3.X R3, PT, PT, RZ, RZ, RZ, P0, !PT ;  /* 0x000000ffff037210 */ /* 0x000fe200007fe4ff */
[----:B------:R-:W3:Y:S01]  /*06a0*/  LDG.E R17, desc[UR18][R8.64] ;  /* 0x0000001208117981 */ /* 0x000ee2000c1e1900 */
[----:B--2---:R-:W-:-:S03]  /*06b0*/  LEA R2, P0, R10, UR6, 0x2 ;  /* 0x000000060a027c11 */ /* 0x004fc6000f8010ff */
[----:B------:R-:W4:Y:S01]  /*06c0*/  LDG.E R5, desc[UR18][R4.64] ;  /* 0x0000001204057981 */ /* 0x000f22000c1e1900 */
[----:B------:R-:W-:Y:S01]  /*06d0*/  LEA.HI.X R3, R10, UR7, R3, 0x2, P0 ;  /* 0x000000070a037c11 */ /* 0x000fe200080f1403 */
[----:B------:R-:W-:-:S04]  /*06e0*/  IMAD.WIDE R10, R11, 0x4, R8 ;  /* 0x000000040b0a7825 */ /* 0x000fc800078e0208 */
[----:B------:R-:W3:Y:S01]  /*06f0*/  LDG.E R16, desc[UR18][R2.64+0x4] ;  /* 0x0000041202107981 */ /* 0x000ee2000c1e1900 */
[----:B------:R-:W-:-:S03]  /*0700*/  IMAD.WIDE R14, R15, 0x4, R10 ;  /* 0x000000040f0e7825 */ /* 0x000fc600078e020a */
[----:B------:R-:W2:Y:S04]  /*0710*/  LDG.E R19, desc[UR18][R10.64] ;  /* 0x000000120a137981 */ /* 0x000ea8000c1e1900 */
[----:B------:R-:W2:Y:S04]  /*0720*/  LDG.E R18, desc[UR18][R2.64+0x8] ;  /* 0x0000081202127981 */ /* 0x000ea8000c1e1900 */
[----:B------:R-:W5:Y:S04]  /*0730*/  LDG.E R20, desc[UR18][R2.64+0xc] ;  /* 0x00000c1202147981 */ /* 0x000f68000c1e1900 */
[----:B------:R-:W5:Y:S01]  /*0740*/  LDG.E R14, desc[UR18][R14.64] ;  /* 0x000000120e0e7981 */ /* 0x000f62000c1e1900 */
[----:B------:R-:W-:Y:S01]  /*0750*/  UIADD3 UR4, UPT, UPT, UR4, 0x4, URZ ;  /* 0x0000000404047890 */ /* 0x000fe2000fffe0ff */
[----:B----4-:R-:W-:-:S04]  /*0760*/  FFMA R5, R5, R6, R12 ;  /* 0x0000000605057223 */ /* 0x010fc8000000000c */
[----:B---3--:R-:W-:-:S04]  /*0770*/  FFMA R5, R16, R17, R5 ;  /* 0x0000001110057223 */ /* 0x008fc80000000005 */
[----:B--2---:R-:W-:-:S04]  /*0780*/  FFMA R5, R18, R19, R5 ;  /* 0x0000001312057223 */ /* 0x004fc80000000005 */
[----:B-----5:R-:W-:-:S07]  /*0790*/  FFMA R12, R20, R14, R5 ;  /* 0x0000000e140c7223 */ /* 0x020fce0000000005 */
.L_x_3:
[----:B------:R-:W-:Y:S05]  /*07a0*/  BRA.U !UP1, `(.L_x_2) ;  /* 0x0000000109a87547 */ /* 0x000fea000b800000 */
[----:B------:R-:W-:Y:S01]  /*07b0*/  UISETP.NE.AND UP0, UPT, UR5, 0x1, UPT ;  /* 0x000000010500788c */ /* 0x000fe2000bf05270 */
[----:B------:R-:W-:Y:S01]  /*07c0*/  MOV R7, UR4 ;  /* 0x0000000400077c02 */ /* 0x000fe20008000f00 */
[----:B------:R-:W-:Y:S02]  /*07d0*/  ULOP3.LUT UR5, UR20, 0x1, URZ, 0xc0, !UPT ;  /* 0x0000000114057892 */ /* 0x000fe4000f8ec0ff */
[----:B------:R-:W-:Y:S02]  /*07e0*/  MOV R15, UR20 ;  /* 0x00000014000f7c02 */ /* 0x000fe40008000f00 */
[----:B------:R-:W-:Y:S01]  /*07f0*/  UISETP.NE.U32.AND UP1, UPT, UR5, 0x1, UPT ;  /* 0x000000010500788c */ /* 0x000fe2000bf25070 */
[----:B------:R-:W-:-:S04]  /*0800*/  PLOP3.LUT P1, PT, PT, PT, UP0, 0x80, 0x8 ;  /* 0x000000000008781c */ /* 0x000fc80003f2f008 */
[----:B------:R-:W1:Y:S01]  /*0810*/  @UP0 LDCU.128 UR8, c[0x0][0x380] ;  /* 0x00007000ff0807ac */ /* 0x000e620008000c00 */
[----:B------:R-:W-:Y:S01]  /*0820*/  PLOP3.LUT P0, PT, PT, PT, UP1, 0x80, 0x8 ;  /* 0x000000000008781c */ /* 0x000fe20003f0f018 */
[----:B------:R-:W2:Y:S04]  /*0830*/  @UP0 LDCU.64 UR6, c[0x0][0x380] ;  /* 0x00007000ff0607ac */ /* 0x000ea80008000a00 */
[----:B------:R-:W3:Y:S03]  /*0840*/  @!UP1 LDCU.128 UR12, c[0x0][0x380] ;  /* 0x00007000ff0c97ac */ /* 0x000ee60008000c00 */
[C---:B------:R-:W-:Y:S02]  /*0850*/  @P1 IADD3 R3, PT, PT, R13.reuse, UR4, RZ ;  /* 0x000000040d031c10 */ /* 0x040fe4000fffe0ff */
[----:B------:R-:W-:Y:S01]  /*0860*/  @P1 IADD3 R6, P2, PT, R13, UR4, RZ ;  /* 0x000000040d061c10 */ /* 0x000fe2000ff5e0ff */
[----:B------:R-:W-:Y:S01]  /*0870*/  @UP0 UIADD3 UR4, UPT, UPT, UR4, 0x2, URZ ;  /* 0x0000000204040890 */ /* 0x000fe2000fffe0ff */
[----:B-1----:R-:W-:Y:S01]  /*0880*/  MOV R11, UR9 ;  /* 0x00000009000b7c02 */ /* 0x002fe20008000f00 */
[----:B------:R-:W-:Y:S01]  /*0890*/  IMAD.U32 R10, RZ, RZ, UR8 ;  /* 0x00000008ff0a7e24 */ /* 0x000fe2000f8e00ff */
[----:B------:R-:W-:-:S02]  /*08a0*/  MOV R4, UR10 ;  /* 0x0000000a00047c02 */ /* 0x000fc40008000f00 */
[----:B------:R-:W-:Y:S01]  /*08b0*/  MOV R5, UR11 ;  /* 0x0000000b00057c02 */ /* 0x000fe20008000f00 */
[----:B------:R-:W-:-:S04]  /*08c0*/  @P1 IMAD.WIDE.U32 R10, R3, 0x4, R10 ;  /* 0x00000004030a1825 */ /* 0x000fc800078e000a */
[----:B------:R-:W-:Y:S01]  /*08d0*/  @P1 IMAD R3, R7, UR20, R0 ;  /* 0x0000001407031c24 */ /* 0x000fe2000f8e0200 */
[----:B------:R-:W-:Y:S01]  /*08e0*/  @P1 IADD3.X R7, PT, PT, RZ, RZ, RZ, P2, !PT ;  /* 0x000000ffff071210 */ /* 0x000fe200017fe4ff */
[----:B------:R-:W-:Y:S01]  /*08f0*/  IMAD.U32 R19, RZ, RZ, UR4 ;  /* 0x00000004ff137e24 */ /* 0x000fe2000f8e00ff */
[C---:B--2---:R-:W-:Y:S01]  /*0900*/  @P1 LEA R2, P2, R6.reuse, UR6, 0x2 ;  /* 0x0000000606021c11 */ /* 0x044fe2000f8410ff */
[----:B------:R-:W-:Y:S01]  /*0910*/  @P1 IMAD.WIDE R4, R3, 0x4, R4 ;  /* 0x0000000403041825 */ /* 0x000fe200078e0204 */
[----:B------:R-:W-:Y:S01]  /*0920*/  @!P0 IADD3 R17, PT, PT, R13, UR4, RZ ;  /* 0x000000040d118c10 */ /* 0x000fe2000fffe0ff */
[----:B0-----:R-:W2:Y:S01]  /*0930*/  @P1 LDG.E R11, desc[UR18][R10.64] ;  /* 0x000000120a0b1981 */ /* 0x001ea2000c1e1900 */
[----:B------:R-:W-:Y:S01]  /*0940*/  @P1 LEA.HI.X R3, R6, UR7, R7, 0x2, P2 ;  /* 0x0000000706031c11 */ /* 0x000fe200090f1407 */
[----:B------:R-:W-:Y:S01]  /*0950*/  @!P0 IMAD R19, R19, UR20, R0 ;  /* 0x0000001413138c24 */ /* 0x000fe2000f8e0200 */
[----:B---3--:R-:W-:Y:S01]  /*0960*/  MOV R6, UR12 ;  /* 0x0000000c00067c02 */ /* 0x008fe20008000f00 */
[----:B------:R-:W-:Y:S01]  /*0970*/  @P1 IMAD.WIDE R14, R15, 0x4, R4 ;  /* 0x000000040f0e1825 */ /* 0x000fe200078e0204 */
[----:B------:R-:W-:Y:S01]  /*0980*/  MOV R7, UR13 ;  /* 0x0000000d00077c02 */ /* 0x000fe20008000f00 */
[----:B------:R-:W2:Y:S01]  /*0990*/  @P1 LDG.E R4, desc[UR18][R4.64] ;  /* 0x0000001204041981 */ /* 0x000ea2000c1e1900 */
[----:B------:R-:W-:-:S02]  /*09a0*/  MOV R8, UR14 ;  /* 0x0000000e00087c02 */ /* 0x000fc40008000f00 */
[----:B------:R-:W-:Y:S01]  /*09b0*/  MOV R9, UR15 ;  /* 0x0000000f00097c02 */ /* 0x000fe20008000f00 */
[----:B------:R-:W-:Y:S01]  /*09c0*/  @!P0 IMAD.WIDE.U32 R6, R17, 0x4, R6 ;  /* 0x0000000411068825 */ /* 0x000fe200078e0006 */
[----:B------:R-:W3:Y:S03]  /*09d0*/  @P1 LDG.E R14, desc[UR18][R14.64] ;  /* 0x000000120e0e1981 */ /* 0x000ee6000c1e1900 */
[----:B------:R-:W-:Y:S01]  /*09e0*/  @!P0 IMAD.WIDE R8, R19, 0x4, R8 ;  /* 0x0000000413088825 */ /* 0x000fe200078e0208 */
[----:B------:R-:W3:Y:S04]  /*09f0*/  @P1 LDG.E R2, desc[UR18][R2.64+0x4] ;  /* 0x0000041202021981 */ /* 0x000ee8000c1e1900 */
[----:B------:R-:W4:Y:S04]  /*0a00*/  @!P0 LDG.E R7, desc[UR18][R6.64] ;  /* 0x0000001206078981 */ /* 0x000f28000c1e1900 */
[----:B------:R-:W4:Y:S01]  /*0a10*/  @!P0 LDG.E R8, desc[UR18][R8.64] ;  /* 0x0000001208088981 */ /* 0x000f22000c1e1900 */
[----:B--2---:R-:W-:-:S04]  /*0a20*/  @P1 FFMA R11, R11, R4, R12 ;  /* 0x000000040b0b1223 */ /* 0x004fc8000000000c */
[----:B---3--:R-:W-:-:S04]  /*0a30*/  @P1 FFMA R12, R2, R14, R11 ;  /* 0x0000000e020c1223 */ /* 0x008fc8000000000b */
[----:B----4-:R-:W-:-:S07]  /*0a40*/  @!P0 FFMA R12, R7, R8, R12 ;  /* 0x00000008070c8223 */ /* 0x010fce000000000c */
.L_x_2:
[----:B------:R-:W1:Y:S01]  /*0a50*/  LDC.64 R2, c[0x0][0x390] ;  /* 0x0000e400ff027b82 */ /* 0x000e620000000a00 */
[----:B------:R-:W-:-:S05]  /*0a60*/  IADD3 R13, PT, PT, R0, R13, RZ ;  /* 0x0000000d000d7210 */ /* 0x000fca0007ffe0ff */
[----:B-1----:R-:W-:-:S05]  /*0a70*/  IMAD.WIDE R2, R13, 0x4, R2 ;  /* 0x000000040d027825 */ /* 0x002fca00078e0202 */
[----:B0-----:R-:W-:Y:S01]  /*0a80*/  STG.E desc[UR18][R2.64], R12 ;  /* 0x0000000c02007986 */ /* 0x001fe2000c101912 */
[----:B------:R-:W-:Y:S05]  /*0a90*/  EXIT ;  /* 0x000000000000794d */ /* 0x000fea0003800000 */
.L_x_4:
[----:B------:R-:W-:-:S00]  /*0aa0*/  BRA `(.L_x_4) ;  /* 0xfffffffc00fc7947 */ /* 0x000fc0000383ffff */
[----:B------:R-:W-:-:S00]  /*0ab0*/  NOP ;  /* 0x0000000000007918 */ /* 0x000fc00000000000 */
        /* <DEDUP_REMOVED lines=12> */
.L_x_5:


//--------------------- .nv.shared.reserved.0     --------------------------
	.section	.nv.shared.reserved.0,"aw",@nobits
	.weak		__nv_reservedSMEM_offset_0_alias
	.size		__nv_reservedSMEM_offset_0_alias, 0, 64
	.other		__nv_reservedSMEM_offset_0_alias,@"STO_CUDA_RESERVED_SHARED STV_DEFAULT"
__nv_reservedSMEM_offset_0_alias:
	.zero		0
	.zero		64


//--------------------- .nv.constant0._Z5gpuMMPfS_S_i --------------------------
	.section	.nv.constant0._Z5gpuMMPfS_S_i,"a",@progbits
	.sectionflags	@""
	.align	4
.nv.constant0._Z5gpuMMPfS_S_i:
	.zero		924


//--------------------- SYMBOLS --------------------------

	.type		.nv.reservedSmem.offset0,@object
	.size		.nv.reservedSmem.offset0,0x4
